	.version 1.4
	.target sm_10, map_f64_to_f32
	// compiled with /home/sfraney/cuda/open64/lib//be
	// nvopencc 2.3 built on 2009-07-30

	//-----------------------------------------------------------
	// Compiling /tmp/tmpxft_0000508b_00000000-7_asyncAPI.cpp3.i (/tmp/ccBI#.HfFl42)
	//-----------------------------------------------------------

	//-----------------------------------------------------------
	// Options:
	//-----------------------------------------------------------
	//  Target:ptx, ISA:sm_10, Endian:little, Pointer Size:64
	//  -O3	(Optimization level)
	//  -g0	(Debug level)
	//  -m2	(Report advisories)
	//-----------------------------------------------------------

	.file	1	"<command-line>"
	.file	2	"/tmp/tmpxft_0000508b_00000000-6_asyncAPI.cudafe2.gpu"
	.file	3	"/usr/lib/gcc/x86_64-linux-gnu/4.3.4/include/stddef.h"
	.file	4	"/home/sfraney/cuda/bin/../include/crt/device_runtime.h"
	.file	5	"/home/sfraney/cuda/bin/../include/host_defines.h"
	.file	6	"/home/sfraney/cuda/bin/../include/builtin_types.h"
	.file	7	"/home/sfraney/cuda/bin/../include/device_types.h"
	.file	8	"/home/sfraney/cuda/bin/../include/driver_types.h"
	.file	9	"/home/sfraney/cuda/bin/../include/texture_types.h"
	.file	10	"/home/sfraney/cuda/bin/../include/vector_types.h"
	.file	11	"/home/sfraney/cuda/bin/../include/device_launch_parameters.h"
	.file	12	"/home/sfraney/cuda/bin/../include/crt/storage_class.h"
	.file	13	"/usr/include/bits/types.h"
	.file	14	"/usr/include/time.h"
	.file	15	"asyncAPI.cu"
	.file	16	"/home/sfraney/cuda/bin/../include/common_functions.h"
	.file	17	"/home/sfraney/cuda/bin/../include/crt/func_macro.h"
	.file	18	"/home/sfraney/cuda/bin/../include/math_functions.h"
	.file	19	"/home/sfraney/cuda/bin/../include/device_functions.h"
	.file	20	"/home/sfraney/cuda/bin/../include/math_constants.h"
	.file	21	"/home/sfraney/cuda/bin/../include/sm_11_atomic_functions.h"
	.file	22	"/home/sfraney/cuda/bin/../include/sm_12_atomic_functions.h"
	.file	23	"/home/sfraney/cuda/bin/../include/sm_13_double_functions.h"
	.file	24	"/home/sfraney/cuda/bin/../include/common_types.h"
	.file	25	"/home/sfraney/cuda/bin/../include/texture_fetch_functions.h"
	.file	26	"/home/sfraney/cuda/bin/../include/math_functions_dbl_ptx1.h"


	.entry _Z16increment_kernelPii (
		.param .u64 __cudaparm__Z16increment_kernelPii_g_data,
		.param .s32 __cudaparm__Z16increment_kernelPii_inc_value)
	{
	.reg .u16 %rh<4>;
	.reg .u32 %r<8>;
	.reg .u64 %rd<6>;
	.loc	15	24	0
$LBB1__Z16increment_kernelPii:
	.loc	15	27	0
	ld.param.u64 	%rd1, [__cudaparm__Z16increment_kernelPii_g_data];
	cvt.u32.u16 	%r1, %tid.x;
	mov.u16 	%rh1, %ctaid.x;
	mov.u16 	%rh2, %ntid.x;
	mul.wide.u16 	%r2, %rh1, %rh2;
	add.u32 	%r3, %r1, %r2;
	cvt.u64.s32 	%rd2, %r3;
	mul.lo.u64 	%rd3, %rd2, 4;
	add.u64 	%rd4, %rd1, %rd3;
	ld.global.s32 	%r4, [%rd4+0];
	ld.param.s32 	%r5, [__cudaparm__Z16increment_kernelPii_inc_value];
	add.s32 	%r6, %r4, %r5;
	st.global.s32 	[%rd4+0], %r6;
	.loc	15	28	0
	exit;
$LDWend__Z16increment_kernelPii:
	} // _Z16increment_kernelPii



// ===== COMPILED SASS (sm_100) =====

	.target	sm_100

	.elftype	@"ET_EXEC"


//--------------------- .note.nv.tkinfo           --------------------------
	.section	.note.nv.tkinfo,"",@"SHT_NOTE"
	.sectionflags	@"SHF_NOTE_NV_TKINFO"
	.tkinfo
        /*0018*/ 	.word	0x00000002
        /*0030*/ 	.string	""
        /*0030*/ 	.string	"ptxas"
        /*0030*/ 	.string	"Cuda compilation tools, release 13.0, V13.0.88"
        /*0030*/ 	.string	"Build cuda_13.0.r13.0/compiler.36424714_0"
        /*0030*/ 	.string	"-arch sm_100 "



//--------------------- .note.nv.cuinfo           --------------------------
	.section	.note.nv.cuinfo,"",@"SHT_NOTE"
	.sectionflags	@"SHF_NOTE_NV_CUINFO"
        /*0018*/ 	.short	0x0002
        /*001a*/ 	.short	0x000a
        /*001c*/ 	.short	0x0082
	.zero		2


//--------------------- .nv.info                  --------------------------
	.section	.nv.info,"",@"SHT_CUDA_INFO"
	.align	4


	//----- nvinfo : EIATTR_REGCOUNT
	.align		4
        /*0000*/ 	.byte	0x04, 0x2f
        /*0002*/ 	.short	(.L_1 - .L_0)
	.align		4
.L_0:
        /*0004*/ 	.word	index@(_Z16increment_kernelPii)
        /*0008*/ 	.word	0x00000008


	//----- nvinfo : EIATTR_FRAME_SIZE
	.align		4
.L_1:
        /*000c*/ 	.byte	0x04, 0x11
        /*000e*/ 	.short	(.L_3 - .L_2)
	.align		4
.L_2:
        /*0010*/ 	.word	index@(_Z16increment_kernelPii)
        /*0014*/ 	.word	0x00000000


	//----- nvinfo : EIATTR_MIN_STACK_SIZE
	.align		4
.L_3:
        /*0018*/ 	.byte	0x04, 0x12
        /*001a*/ 	.short	(.L_5 - .L_4)
	.align		4
.L_4:
        /*001c*/ 	.word	index@(_Z16increment_kernelPii)
        /*0020*/ 	.word	0x00000000
.L_5:


//--------------------- .nv.compat                --------------------------
	.section	.nv.compat,"",@"SHT_CUDA_COMPAT_INFO"
	.align	4
        /*0000*/ 	.byte	0x02, 0x09, 0x00, 0x00, 0x02, 0x02, 0x01, 0x00, 0x02, 0x05, 0x05, 0x00, 0x03, 0x07, 0x01, 0x01
        /*0010*/ 	.byte	0x02, 0x03, 0x00, 0x00, 0x02, 0x06, 0x01, 0x00, 0x04, 0x0b, 0x08, 0x00, 0x09, 0x00, 0x00, 0x00
        /*0020*/ 	.byte	0x00, 0x00, 0x00, 0x00


//--------------------- .nv.info._Z16increment_kernelPii --------------------------
	.section	.nv.info._Z16increment_kernelPii,"",@"SHT_CUDA_INFO"
	.sectionflags	@""
	.align	4


	//----- nvinfo : EIATTR_CUDA_API_VERSION
	.align		4
        /*0000*/ 	.byte	0x04, 0x37
        /*0002*/ 	.short	(.L_7 - .L_6)
.L_6:
        /*0004*/ 	.word	0x00000082


	//----- nvinfo : EIATTR_KPARAM_INFO
	.align		4
.L_7:
        /*0008*/ 	.byte	0x04, 0x17
        /*000a*/ 	.short	(.L_9 - .L_8)
.L_8:
        /*000c*/ 	.word	0x00000000
        /*0010*/ 	.short	0x0001
        /*0012*/ 	.short	0x0008
        /*0014*/ 	.byte	0x00, 0xf0, 0x11, 0x00


	//----- nvinfo : EIATTR_KPARAM_INFO
	.align		4
.L_9:
        /*0018*/ 	.byte	0x04, 0x17
        /*001a*/ 	.short	(.L_11 - .L_10)
.L_10:
        /*001c*/ 	.word	0x00000000
        /*0020*/ 	.short	0x0000
        /*0022*/ 	.short	0x0000
        /*0024*/ 	.byte	0x00, 0xf0, 0x21, 0x00


	//----- nvinfo : EIATTR_SPARSE_MMA_MASK
	.align		4
.L_11:
        /*0028*/ 	.byte	0x03, 0x50
        /*002a*/ 	.short	0x0000


	//----- nvinfo : EIATTR_MAXREG_COUNT
	.align		4
        /*002c*/ 	.byte	0x03, 0x1b
        /*002e*/ 	.short	0x00ff


	//----- nvinfo : EIATTR_MERCURY_ISA_VERSION
	.align		4
        /*0030*/ 	.byte	0x03, 0x5f
        /*0032*/ 	.short	0x0101


	//----- nvinfo : EIATTR_VRC_CTA_INIT_COUNT
	.align		4
        /*0034*/ 	.byte	0x02, 0x4a
	.zero		1
	.zero		1


	//----- nvinfo : EIATTR_EXIT_INSTR_OFFSETS
	.align		4
        /*0038*/ 	.byte	0x04, 0x1c
        /*003a*/ 	.short	(.L_13 - .L_12)


	//   ....[0]....
.L_12:
        /*003c*/ 	.word	0x00000120


	//----- nvinfo : EIATTR_CBANK_PARAM_SIZE
	.align		4
.L_13:
        /*0040*/ 	.byte	0x03, 0x19
        /*0042*/ 	.short	0x000c


	//----- nvinfo : EIATTR_PARAM_CBANK
	.align		4
        /*0044*/ 	.byte	0x04, 0x0a
        /*0046*/ 	.short	(.L_15 - .L_14)
	.align		4
.L_14:
        /*0048*/ 	.word	index@(.nv.constant0._Z16increment_kernelPii)
        /*004c*/ 	.short	0x0380
        /*004e*/ 	.short	0x000c


	//----- nvinfo : EIATTR_SW_WAR
	.align		4
.L_15:
        /*0050*/ 	.byte	0x04, 0x36
        /*0052*/ 	.short	(.L_17 - .L_16)
.L_16:
        /*0054*/ 	.word	0x00000008
.L_17:


//--------------------- .nv.callgraph             --------------------------
	.section	.nv.callgraph,"",@"SHT_CUDA_CALLGRAPH"
	.align	4
	.sectionentsize	8
	.align		4
        /*0000*/ 	.word	0x00000000
	.align		4
        /*0004*/ 	.word	0xffffffff
	.align		4
        /*0008*/ 	.word	0x00000000
	.align		4
        /*000c*/ 	.word	0xfffffffe
	.align		4
        /*0010*/ 	.word	0x00000000
	.align		4
        /*0014*/ 	.word	0xfffffffd
	.align		4
        /*0018*/ 	.word	0x00000000
	.align		4
        /*001c*/ 	.word	0xfffffffc


//--------------------- .text._Z16increment_kernelPii --------------------------
	.section	.text._Z16increment_kernelPii,"ax",@progbits
	.align	128
.text._Z16increment_kernelPii:
        .type           _Z16increment_kernelPii,@function
        .size           _Z16increment_kernelPii,(.L_x_1 - _Z16increment_kernelPii)
        .other          _Z16increment_kernelPii,@"STO_CUDA_ENTRY STV_DEFAULT"
_Z16increment_kernelPii:
[----:B------:R-:W-:Y:S01]  /*0000*/  LDC R1, c[0x0][0x37c] ;  /* 0x0000df00ff017b82 */ /* 0x000fe20000000800 */
[----:B------:R-:W0:Y:S07]  /*0010*/  S2R R0, SR_TID.X ;  /* 0x0000000000007919 */ /* 0x000e2e0000002100 */
[----:B------:R-:W1:Y:S01]  /*0020*/  S2UR UR4, SR_CTAID.X ;  /* 0x00000000000479c3 */ /* 0x000e620000002500 */
[----:B------:R-:W2:Y:S07]  /*0030*/  LDCU UR6, c[0x0][0x388] ;  /* 0x00007100ff0677ac */ /* 0x000eae0008000800 */
[----:B------:R-:W3:Y:S08]  /*0040*/  LDC R5, c[0x0][0x360] ;  /* 0x0000d800ff057b82 */ /* 0x000ef00000000800 */
[----:B------:R-:W4:Y:S01]  /*0050*/  LDC.64 R2, c[0x0][0x380] ;  /* 0x0000e000ff027b82 */ /* 0x000f220000000a00 */
[----:B-1----:R-:W-:Y:S01]  /*0060*/  ULOP3.LUT UR4, UR4, 0xffff, URZ, 0xc0, !UPT ;  /* 0x0000ffff04047892 */ /* 0x002fe2000f8ec0ff */
[----:B0-----:R-:W-:-:S02]  /*0070*/  LOP3.LUT R0, R0, 0xffff, RZ, 0xc0, !PT ;  /* 0x0000ffff00007812 */ /* 0x001fc400078ec0ff */
[----:B---3--:R-:W-:-:S05]  /*0080*/  LOP3.LUT R5, R5, 0xffff, RZ, 0xc0, !PT ;  /* 0x0000ffff05057812 */ /* 0x008fca00078ec0ff */
[----:B------:R-:W-:-:S03]  /*0090*/  IMAD R5, R5, UR4, R0 ;  /* 0x0000000405057c24 */ /* 0x000fc6000f8e0200 */
[----:B------:R-:W0:Y:S01]  /*00a0*/  LDCU.64 UR4, c[0x0][0x358] ;  /* 0x00006b00ff0477ac */ /* 0x000e220008000a00 */
[----:B----4-:R-:W-:Y:S01]  /*00b0*/  IMAD.WIDE.U32 R2, R5, 0x4, R2 ;  /* 0x0000000405027825 */ /* 0x010fe200078e0002 */
[----:B------:R-:W-:-:S05]  /*00c0*/  SHF.R.S32.HI R0, RZ, 0x1f, R5 ;  /* 0x0000001fff007819 */ /* 0x000fca0000011405 */
[----:B------:R-:W-:-:S05]  /*00d0*/  IMAD.SHL.U32 R5, R0, 0x4, RZ ;  /* 0x0000000400057824 */ /* 0x000fca00078e00ff */
[----:B------:R-:W-:-:S05]  /*00e0*/  IADD3 R3, PT, PT, R3, R5, RZ ;  /* 0x0000000503037210 */ /* 0x000fca0007ffe0ff */
[----:B0-----:R-:W2:Y:S02]  /*00f0*/  LDG.E R0, desc[UR4][R2.64] ;  /* 0x0000000402007981 */ /* 0x001ea4000c1e1900 */
[----:B--2---:R-:W-:-:S05]  /*0100*/  VIADD R5, R0, UR6 ;  /* 0x0000000600057c36 */ /* 0x004fca0008000000 */
[----:B------:R-:W-:Y:S01]  /*0110*/  STG.E desc[UR4][R2.64], R5 ;  /* 0x0000000502007986 */ /* 0x000fe2000c101904 */
[----:B------:R-:W-:Y:S05]  /*0120*/  EXIT ;  /* 0x000000000000794d */ /* 0x000fea0003800000 */
.L_x_0:
[----:B------:R-:W-:-:S00]  /*0130*/  BRA `(.L_x_0) ;  /* 0xfffffffc00fc7947 */ /* 0x000fc0000383ffff */
[----:B------:R-:W-:-:S00]  /*0140*/  NOP ;  /* 0x0000000000007918 */ /* 0x000fc00000000000 */
        /* <DEDUP_REMOVED lines=11> */
.L_x_1:


//--------------------- .nv.shared.reserved.0     --------------------------
	.section	.nv.shared.reserved.0,"aw",@nobits
	.weak		__nv_reservedSMEM_offset_0_alias
	.size		__nv_reservedSMEM_offset_0_alias, 0, 64
	.other		__nv_reservedSMEM_offset_0_alias,@"STO_CUDA_RESERVED_SHARED STV_DEFAULT"
__nv_reservedSMEM_offset_0_alias:
	.zero		0
	.zero		64


//--------------------- .nv.constant0._Z16increment_kernelPii --------------------------
	.section	.nv.constant0._Z16increment_kernelPii,"a",@progbits
	.sectionflags	@""
	.align	4
.nv.constant0._Z16increment_kernelPii:
	.zero		908


//--------------------- SYMBOLS --------------------------

	.type		.nv.reservedSmem.offset0,@object
	.size		.nv.reservedSmem.offset0,0x4
